//
// Generated by NVIDIA NVVM Compiler
//
// Compiler Build ID: CL-36424714
// Cuda compilation tools, release 13.0, V13.0.88
// Based on NVVM 20.0.0
//

.version 9.0
.target sm_100
.address_size 64

	// .globl	_Z15generate_kernelP17curandStateMtgp32iPi
.global .align 4 .b8 precalc_xorwow_matrix[102400];
.global .align 4 .b8 precalc_xorwow_offset_matrix[102400];
.global .align 4 .b8 mrg32k3aM1[2304];
.global .align 4 .b8 mrg32k3aM2[2304];
.global .align 4 .b8 mrg32k3aM1SubSeq[2016];
.global .align 4 .b8 mrg32k3aM2SubSeq[2016];
.global .align 4 .b8 mrg32k3aM1Seq[2304];
.global .align 4 .b8 mrg32k3aM2Seq[2304];
.const .align 8 .b8 __cr_lgamma_table[72];

.visible .entry _Z15generate_kernelP17curandStateMtgp32iPi(
	.param .u64 .ptr .align 1 _Z15generate_kernelP17curandStateMtgp32iPi_param_0,
	.param .u32 _Z15generate_kernelP17curandStateMtgp32iPi_param_1,
	.param .u64 .ptr .align 1 _Z15generate_kernelP17curandStateMtgp32iPi_param_2
)
{
	.reg .pred 	%p<9>;
	.reg .b32 	%r<149>;
	.reg .b64 	%rd<90>;

	ld.param.u64 	%rd2, [_Z15generate_kernelP17curandStateMtgp32iPi_param_0];
	ld.param.u32 	%r18, [_Z15generate_kernelP17curandStateMtgp32iPi_param_1];
	ld.param.u64 	%rd3, [_Z15generate_kernelP17curandStateMtgp32iPi_param_2];
	mov.u32 	%r1, %tid.x;
	mov.u32 	%r2, %ctaid.x;
	setp.lt.s32 	%p1, %r18, 1;
	mov.b32 	%r146, 0;
	@%p1 bra 	$L__BB0_12;
	cvta.to.global.u64 	%rd4, %rd2;
	mul.wide.u32 	%rd5, %r2, 4112;
	add.s64 	%rd1, %rd4, %rd5;
	mov.u32 	%r22, %ntid.z;
	mov.u32 	%r23, %ntid.y;
	mul.lo.s32 	%r24, %r22, %r23;
	mov.u32 	%r25, %ntid.x;
	mul.lo.s32 	%r3, %r24, %r25;
	mov.u32 	%r26, %tid.z;
	mov.u32 	%r27, %tid.y;
	mad.lo.s32 	%r28, %r25, %r27, %r1;
	mad.lo.s32 	%r4, %r24, %r26, %r28;
	setp.eq.s32 	%p2, %r18, 1;
	mov.b32 	%r146, 0;
	@%p2 bra 	$L__BB0_8;
	and.b32  	%r30, %r18, 2147483646;
	neg.s32 	%r144, %r30;
	mov.b32 	%r146, 0;
$L__BB0_3:
	setp.ne.s32 	%p3, %r4, 0;
	ld.global.u64 	%rd6, [%rd1+4104];
	cvta.to.global.u64 	%rd7, %rd6;
	ld.global.v2.u32 	{%r31, %r32}, [%rd1+4096];
	mul.wide.s32 	%rd8, %r32, 4;
	add.s64 	%rd9, %rd7, %rd8;
	ld.global.u32 	%r33, [%rd9];
	add.s32 	%r34, %r31, %r4;
	shl.b32 	%r35, %r34, 2;
	cvt.u64.u32 	%rd10, %r35;
	and.b64  	%rd11, %rd10, 4092;
	add.s64 	%rd12, %rd1, %rd11;
	ld.global.u32 	%r36, [%rd12];
	add.s32 	%r37, %r35, 4;
	cvt.u64.u32 	%rd13, %r37;
	and.b64  	%rd14, %rd13, 4092;
	add.s64 	%rd15, %rd1, %rd14;
	ld.global.u32 	%r38, [%rd15];
	add.s32 	%r39, %r34, %r33;
	shl.b32 	%r40, %r39, 2;
	cvt.u64.u32 	%rd16, %r40;
	and.b64  	%rd17, %rd16, 4092;
	add.s64 	%rd18, %rd1, %rd17;
	ld.global.u32 	%r41, [%rd18];
	ld.global.u32 	%r42, [%rd7+40800];
	and.b32  	%r43, %r42, %r36;
	xor.b32  	%r44, %r43, %r38;
	ld.global.u32 	%r45, [%rd9+39200];
	shl.b32 	%r46, %r44, %r45;
	ld.global.u32 	%r47, [%rd9+40000];
	shr.u32 	%r48, %r41, %r47;
	xor.b32  	%r49, %r48, %r46;
	xor.b32  	%r50, %r49, %r44;
	mul.wide.s32 	%rd19, %r32, 60;
	add.s64 	%rd20, %rd9, %rd19;
	shl.b32 	%r51, %r50, 2;
	cvt.u64.u32 	%rd21, %r51;
	and.b64  	%rd22, %rd21, 60;
	add.s64 	%rd23, %rd20, %rd22;
	ld.global.u32 	%r52, [%rd23+800];
	xor.b32  	%r53, %r50, %r52;
	add.s32 	%r54, %r35, 1404;
	cvt.u64.u32 	%rd24, %r54;
	and.b64  	%rd25, %rd24, 4092;
	add.s64 	%rd26, %rd1, %rd25;
	st.global.u32 	[%rd26], %r53;
	add.s32 	%r55, %r40, -4;
	cvt.u64.u32 	%rd27, %r55;
	and.b64  	%rd28, %rd27, 4092;
	add.s64 	%rd29, %rd1, %rd28;
	ld.global.u32 	%r56, [%rd29];
	shr.u32 	%r57, %r56, 16;
	xor.b32  	%r58, %r57, %r56;
	shr.u32 	%r59, %r58, 8;
	xor.b32  	%r60, %r59, %r58;
	shl.b32 	%r61, %r60, 2;
	cvt.u64.u32 	%rd30, %r61;
	and.b64  	%rd31, %rd30, 60;
	add.s64 	%rd32, %rd20, %rd31;
	ld.global.u32 	%r62, [%rd32+13600];
	xor.b32  	%r8, %r62, %r53;
	bar.sync 	0;
	@%p3 bra 	$L__BB0_5;
	ld.global.u32 	%r63, [%rd1+4096];
	add.s32 	%r64, %r63, %r3;
	and.b32  	%r65, %r64, 1023;
	st.global.u32 	[%rd1+4096], %r65;
$L__BB0_5:
	setp.ne.s32 	%p4, %r4, 0;
	bar.sync 	0;
	and.b32  	%r66, %r8, 1;
	add.s32 	%r9, %r66, %r146;
	ld.global.u64 	%rd33, [%rd1+4104];
	cvta.to.global.u64 	%rd34, %rd33;
	ld.global.v2.u32 	{%r67, %r68}, [%rd1+4096];
	mul.wide.s32 	%rd35, %r68, 4;
	add.s64 	%rd36, %rd34, %rd35;
	ld.global.u32 	%r69, [%rd36];
	add.s32 	%r70, %r67, %r4;
	shl.b32 	%r71, %r70, 2;
	cvt.u64.u32 	%rd37, %r71;
	and.b64  	%rd38, %rd37, 4092;
	add.s64 	%rd39, %rd1, %rd38;
	ld.global.u32 	%r72, [%rd39];
	add.s32 	%r73, %r71, 4;
	cvt.u64.u32 	%rd40, %r73;
	and.b64  	%rd41, %rd40, 4092;
	add.s64 	%rd42, %rd1, %rd41;
	ld.global.u32 	%r74, [%rd42];
	add.s32 	%r75, %r70, %r69;
	shl.b32 	%r76, %r75, 2;
	cvt.u64.u32 	%rd43, %r76;
	and.b64  	%rd44, %rd43, 4092;
	add.s64 	%rd45, %rd1, %rd44;
	ld.global.u32 	%r77, [%rd45];
	ld.global.u32 	%r78, [%rd34+40800];
	and.b32  	%r79, %r78, %r72;
	xor.b32  	%r80, %r79, %r74;
	ld.global.u32 	%r81, [%rd36+39200];
	shl.b32 	%r82, %r80, %r81;
	ld.global.u32 	%r83, [%rd36+40000];
	shr.u32 	%r84, %r77, %r83;
	xor.b32  	%r85, %r84, %r82;
	xor.b32  	%r86, %r85, %r80;
	mul.wide.s32 	%rd46, %r68, 60;
	add.s64 	%rd47, %rd36, %rd46;
	shl.b32 	%r87, %r86, 2;
	cvt.u64.u32 	%rd48, %r87;
	and.b64  	%rd49, %rd48, 60;
	add.s64 	%rd50, %rd47, %rd49;
	ld.global.u32 	%r88, [%rd50+800];
	xor.b32  	%r89, %r86, %r88;
	add.s32 	%r90, %r71, 1404;
	cvt.u64.u32 	%rd51, %r90;
	and.b64  	%rd52, %rd51, 4092;
	add.s64 	%rd53, %rd1, %rd52;
	st.global.u32 	[%rd53], %r89;
	add.s32 	%r91, %r76, -4;
	cvt.u64.u32 	%rd54, %r91;
	and.b64  	%rd55, %rd54, 4092;
	add.s64 	%rd56, %rd1, %rd55;
	ld.global.u32 	%r92, [%rd56];
	shr.u32 	%r93, %r92, 16;
	xor.b32  	%r94, %r93, %r92;
	shr.u32 	%r95, %r94, 8;
	xor.b32  	%r96, %r95, %r94;
	shl.b32 	%r97, %r96, 2;
	cvt.u64.u32 	%rd57, %r97;
	and.b64  	%rd58, %rd57, 60;
	add.s64 	%rd59, %rd47, %rd58;
	ld.global.u32 	%r98, [%rd59+13600];
	xor.b32  	%r10, %r98, %r89;
	bar.sync 	0;
	@%p4 bra 	$L__BB0_7;
	ld.global.u32 	%r99, [%rd1+4096];
	add.s32 	%r100, %r99, %r3;
	and.b32  	%r101, %r100, 1023;
	st.global.u32 	[%rd1+4096], %r101;
$L__BB0_7:
	bar.sync 	0;
	and.b32  	%r102, %r10, 1;
	add.s32 	%r146, %r102, %r9;
	add.s32 	%r144, %r144, 2;
	setp.ne.s32 	%p5, %r144, 0;
	@%p5 bra 	$L__BB0_3;
$L__BB0_8:
	and.b32  	%r103, %r18, 1;
	setp.eq.b32 	%p6, %r103, 1;
	not.pred 	%p7, %p6;
	@%p7 bra 	$L__BB0_12;
	setp.ne.s32 	%p8, %r4, 0;
	ld.global.u64 	%rd60, [%rd1+4104];
	cvta.to.global.u64 	%rd61, %rd60;
	ld.global.v2.u32 	{%r104, %r105}, [%rd1+4096];
	mul.wide.s32 	%rd62, %r105, 4;
	add.s64 	%rd63, %rd61, %rd62;
	ld.global.u32 	%r106, [%rd63];
	add.s32 	%r107, %r104, %r4;
	shl.b32 	%r108, %r107, 2;
	cvt.u64.u32 	%rd64, %r108;
	and.b64  	%rd65, %rd64, 4092;
	add.s64 	%rd66, %rd1, %rd65;
	ld.global.u32 	%r109, [%rd66];
	add.s32 	%r110, %r108, 4;
	cvt.u64.u32 	%rd67, %r110;
	and.b64  	%rd68, %rd67, 4092;
	add.s64 	%rd69, %rd1, %rd68;
	ld.global.u32 	%r111, [%rd69];
	add.s32 	%r112, %r107, %r106;
	shl.b32 	%r113, %r112, 2;
	cvt.u64.u32 	%rd70, %r113;
	and.b64  	%rd71, %rd70, 4092;
	add.s64 	%rd72, %rd1, %rd71;
	ld.global.u32 	%r114, [%rd72];
	ld.global.u32 	%r115, [%rd61+40800];
	and.b32  	%r116, %r115, %r109;
	xor.b32  	%r117, %r116, %r111;
	ld.global.u32 	%r118, [%rd63+39200];
	shl.b32 	%r119, %r117, %r118;
	ld.global.u32 	%r120, [%rd63+40000];
	shr.u32 	%r121, %r114, %r120;
	xor.b32  	%r122, %r121, %r119;
	xor.b32  	%r123, %r122, %r117;
	mul.wide.s32 	%rd73, %r105, 60;
	add.s64 	%rd74, %rd63, %rd73;
	shl.b32 	%r124, %r123, 2;
	cvt.u64.u32 	%rd75, %r124;
	and.b64  	%rd76, %rd75, 60;
	add.s64 	%rd77, %rd74, %rd76;
	ld.global.u32 	%r125, [%rd77+800];
	xor.b32  	%r126, %r123, %r125;
	add.s32 	%r127, %r108, 1404;
	cvt.u64.u32 	%rd78, %r127;
	and.b64  	%rd79, %rd78, 4092;
	add.s64 	%rd80, %rd1, %rd79;
	st.global.u32 	[%rd80], %r126;
	add.s32 	%r128, %r113, -4;
	cvt.u64.u32 	%rd81, %r128;
	and.b64  	%rd82, %rd81, 4092;
	add.s64 	%rd83, %rd1, %rd82;
	ld.global.u32 	%r129, [%rd83];
	shr.u32 	%r130, %r129, 16;
	xor.b32  	%r131, %r130, %r129;
	shr.u32 	%r132, %r131, 8;
	xor.b32  	%r133, %r132, %r131;
	shl.b32 	%r134, %r133, 2;
	cvt.u64.u32 	%rd84, %r134;
	and.b64  	%rd85, %rd84, 60;
	add.s64 	%rd86, %rd74, %rd85;
	ld.global.u32 	%r135, [%rd86+13600];
	xor.b32  	%r15, %r135, %r126;
	bar.sync 	0;
	@%p8 bra 	$L__BB0_11;
	ld.global.u32 	%r136, [%rd1+4096];
	add.s32 	%r137, %r136, %r3;
	and.b32  	%r138, %r137, 1023;
	st.global.u32 	[%rd1+4096], %r138;
$L__BB0_11:
	bar.sync 	0;
	and.b32  	%r139, %r15, 1;
	add.s32 	%r146, %r139, %r146;
$L__BB0_12:
	cvta.to.global.u64 	%rd87, %rd3;
	mov.u32 	%r140, %nctaid.x;
	mad.lo.s32 	%r141, %r2, %r140, %r1;
	mul.wide.s32 	%rd88, %r141, 4;
	add.s64 	%rd89, %rd87, %rd88;
	ld.global.u32 	%r142, [%rd89];
	add.s32 	%r143, %r142, %r146;
	st.global.u32 	[%rd89], %r143;
	ret;

}


// ===== COMPILED SASS (sm_100) =====

	.target	sm_100

	.elftype	@"ET_EXEC"


//--------------------- .note.nv.tkinfo           --------------------------
	.section	.note.nv.tkinfo,"",@"SHT_NOTE"
	.sectionflags	@"SHF_NOTE_NV_TKINFO"
	.tkinfo
        /*0018*/ 	.word	0x00000002
        /*0030*/ 	.string	""
        /*0030*/ 	.string	"ptxas"
        /*0030*/ 	.string	"Cuda compilation tools, release 13.0, V13.0.88"
        /*0030*/ 	.string	"Build cuda_13.0.r13.0/compiler.36424714_0"
        /*0030*/ 	.string	"-arch sm_100 -m 64 "



//--------------------- .note.nv.cuinfo           --------------------------
	.section	.note.nv.cuinfo,"",@"SHT_NOTE"
	.sectionflags	@"SHF_NOTE_NV_CUINFO"
        /*0018*/ 	.short	0x0002
        /*001a*/ 	.short	0x0064
        /*001c*/ 	.short	0x0082
	.zero		2


//--------------------- .nv.info                  --------------------------
	.section	.nv.info,"",@"SHT_CUDA_INFO"
	.align	4


	//----- nvinfo : EIATTR_REGCOUNT
	.align		4
        /*0000*/ 	.byte	0x04, 0x2f
        /*0002*/ 	.short	(.L_10 - .L_9)
	.align		4
.L_9:
        /*0004*/ 	.word	index@(_Z15generate_kernelP17curandStateMtgp32iPi)
        /*0008*/ 	.word	0x0000001c


	//----- nvinfo : EIATTR_FRAME_SIZE
	.align		4
.L_10:
        /*000c*/ 	.byte	0x04, 0x11
        /*000e*/ 	.short	(.L_12 - .L_11)
	.align		4
.L_11:
        /*0010*/ 	.word	index@(_Z15generate_kernelP17curandStateMtgp32iPi)
        /*0014*/ 	.word	0x00000000


	//----- nvinfo : EIATTR_MIN_STACK_SIZE
	.align		4
.L_12:
        /*0018*/ 	.byte	0x04, 0x12
        /*001a*/ 	.short	(.L_14 - .L_13)
	.align		4
.L_13:
        /*001c*/ 	.word	index@(_Z15generate_kernelP17curandStateMtgp32iPi)
        /*0020*/ 	.word	0x00000000
.L_14:


//--------------------- .nv.compat                --------------------------
	.section	.nv.compat,"",@"SHT_CUDA_COMPAT_INFO"
	.align	4
        /*0000*/ 	.byte	0x02, 0x09, 0x00, 0x00, 0x02, 0x02, 0x01, 0x00, 0x02, 0x05, 0x05, 0x00, 0x03, 0x07, 0x01, 0x01
        /*0010*/ 	.byte	0x02, 0x03, 0x00, 0x00, 0x02, 0x06, 0x01, 0x00, 0x04, 0x0b, 0x08, 0x00, 0x09, 0x00, 0x00, 0x00
        /*0020*/ 	.byte	0x00, 0x00, 0x00, 0x00


//--------------------- .nv.info._Z15generate_kernelP17curandStateMtgp32iPi --------------------------
	.section	.nv.info._Z15generate_kernelP17curandStateMtgp32iPi,"",@"SHT_CUDA_INFO"
	.sectionflags	@""
	.align	4


	//----- nvinfo : EIATTR_CUDA_API_VERSION
	.align		4
        /*0000*/ 	.byte	0x04, 0x37
        /*0002*/ 	.short	(.L_16 - .L_15)
.L_15:
        /*0004*/ 	.word	0x00000082


	//----- nvinfo : EIATTR_KPARAM_INFO
	.align		4
.L_16:
        /*0008*/ 	.byte	0x04, 0x17
        /*000a*/ 	.short	(.L_18 - .L_17)
.L_17:
        /*000c*/ 	.word	0x00000000
        /*0010*/ 	.short	0x0002
        /*0012*/ 	.short	0x0010
        /*0014*/ 	.byte	0x00, 0xf5, 0x21, 0x00


	//----- nvinfo : EIATTR_KPARAM_INFO
	.align		4
.L_18:
        /*0018*/ 	.byte	0x04, 0x17
        /*001a*/ 	.short	(.L_20 - .L_19)
.L_19:
        /*001c*/ 	.word	0x00000000
        /*0020*/ 	.short	0x0001
        /*0022*/ 	.short	0x0008
        /*0024*/ 	.byte	0x00, 0xf0, 0x11, 0x00


	//----- nvinfo : EIATTR_KPARAM_INFO
	.align		4
.L_20:
        /*0028*/ 	.byte	0x04, 0x17
        /*002a*/ 	.short	(.L_22 - .L_21)
.L_21:
        /*002c*/ 	.word	0x00000000
        /*0030*/ 	.short	0x0000
        /*0032*/ 	.short	0x0000
        /*0034*/ 	.byte	0x00, 0xf5, 0x21, 0x00


	//----- nvinfo : EIATTR_SPARSE_MMA_MASK
	.align		4
.L_22:
        /*0038*/ 	.byte	0x03, 0x50
        /*003a*/ 	.short	0x0000


	//----- nvinfo : EIATTR_MAXREG_COUNT
	.align		4
        /*003c*/ 	.byte	0x03, 0x1b
        /*003e*/ 	.short	0x00ff


	//----- nvinfo : EIATTR_NUM_BARRIERS
	.align		4
        /*0040*/ 	.byte	0x02, 0x4c
        /*0042*/ 	.byte	0x01
	.zero		1


	//----- nvinfo : EIATTR_MERCURY_ISA_VERSION
	.align		4
        /*0044*/ 	.byte	0x03, 0x5f
        /*0046*/ 	.short	0x0101


	//----- nvinfo : EIATTR_VRC_CTA_INIT_COUNT
	.align		4
        /*0048*/ 	.byte	0x02, 0x4a
	.zero		1
	.zero		1


	//----- nvinfo : EIATTR_EXIT_INSTR_OFFSETS
	.align		4
        /*004c*/ 	.byte	0x04, 0x1c
        /*004e*/ 	.short	(.L_24 - .L_23)


	//   ....[0]....
.L_23:
        /*0050*/ 	.word	0x00000e50


	//----- nvinfo : EIATTR_CRS_STACK_SIZE
	.align		4
.L_24:
        /*0054*/ 	.byte	0x04, 0x1e
        /*0056*/ 	.short	(.L_26 - .L_25)
.L_25:
        /*0058*/ 	.word	0x00000000


	//----- nvinfo : EIATTR_CBANK_PARAM_SIZE
	.align		4
.L_26:
        /*005c*/ 	.byte	0x03, 0x19
        /*005e*/ 	.short	0x0018


	//----- nvinfo : EIATTR_PARAM_CBANK
	.align		4
        /*0060*/ 	.byte	0x04, 0x0a
        /*0062*/ 	.short	(.L_28 - .L_27)
	.align		4
.L_27:
        /*0064*/ 	.word	index@(.nv.constant0._Z15generate_kernelP17curandStateMtgp32iPi)
        /*0068*/ 	.short	0x0380
        /*006a*/ 	.short	0x0018


	//----- nvinfo : EIATTR_SW_WAR
	.align		4
.L_28:
        /*006c*/ 	.byte	0x04, 0x36
        /*006e*/ 	.short	(.L_30 - .L_29)
.L_29:
        /*0070*/ 	.word	0x00000008
.L_30:


//--------------------- .nv.callgraph             --------------------------
	.section	.nv.callgraph,"",@"SHT_CUDA_CALLGRAPH"
	.align	4
	.sectionentsize	8
	.align		4
        /*0000*/ 	.word	0x00000000
	.align		4
        /*0004*/ 	.word	0xffffffff
	.align		4
        /*0008*/ 	.word	0x00000000
	.align		4
        /*000c*/ 	.word	0xfffffffe
	.align		4
        /*0010*/ 	.word	0x00000000
	.align		4
        /*0014*/ 	.word	0xfffffffd
	.align		4
        /*0018*/ 	.word	0x00000000
	.align		4
        /*001c*/ 	.word	0xfffffffc


//--------------------- .nv.constant4             --------------------------
	.section	.nv.constant4,"a",@progbits
	.align	8
	.align		8
.nv.constant4:
        /*0000*/ 	.dword	precalc_xorwow_matrix
	.align		8
        /*0008*/ 	.dword	precalc_xorwow_offset_matrix
	.align		8
        /*0010*/ 	.dword	mrg32k3aM1
	.align		8
        /*0018*/ 	.dword	mrg32k3aM2
	.align		8
        /*0020*/ 	.dword	mrg32k3aM1SubSeq
	.align		8
        /*0028*/ 	.dword	mrg32k3aM2SubSeq
	.align		8
        /*0030*/ 	.dword	mrg32k3aM1Seq
	.align		8
        /*0038*/ 	.dword	mrg32k3aM2Seq


//--------------------- .nv.constant3             --------------------------
	.section	.nv.constant3,"a",@progbits
	.align	8
.nv.constant3:
	.type		__cr_lgamma_table,@object
	.size		__cr_lgamma_table,(.L_8 - __cr_lgamma_table)
__cr_lgamma_table:
        /*0000*/ 	.byte	0x00, 0x00, 0x00, 0x00, 0x00, 0x00, 0x00, 0x00, 0x00, 0x00, 0x00, 0x00, 0x00, 0x00, 0x00, 0x00
        /*0010*/ 	.byte	0xef, 0x39, 0xfa, 0xfe, 0x42, 0x2e, 0xe6, 0x3f, 0x02, 0x20, 0x2a, 0xfa, 0x0b, 0xab, 0xfc, 0x3f
        /*0020*/ 	.byte	0xf9, 0x2c, 0x92, 0x7c, 0xa7, 0x6c, 0x09, 0x40, 0xc9, 0x79, 0x44, 0x3c, 0x64, 0x26, 0x13, 0x40
        /*0030*/ 	.byte	0xca, 0x01, 0xcf, 0x3a, 0x27, 0x51, 0x1a, 0x40, 0x30, 0xcc, 0x2d, 0xf3, 0xe1, 0x0c, 0x21, 0x40
        /*0040*/ 	.byte	0x0d, 0xb7, 0xfc, 0x82, 0x8e, 0x35, 0x25, 0x40
.L_8:


//--------------------- .text._Z15generate_kernelP17curandStateMtgp32iPi --------------------------
	.section	.text._Z15generate_kernelP17curandStateMtgp32iPi,"ax",@progbits
	.align	128
        .global         _Z15generate_kernelP17curandStateMtgp32iPi
        .type           _Z15generate_kernelP17curandStateMtgp32iPi,@function
        .size           _Z15generate_kernelP17curandStateMtgp32iPi,(.L_x_6 - _Z15generate_kernelP17curandStateMtgp32iPi)
        .other          _Z15generate_kernelP17curandStateMtgp32iPi,@"STO_CUDA_ENTRY STV_DEFAULT"
_Z15generate_kernelP17curandStateMtgp32iPi:
.text._Z15generate_kernelP17curandStateMtgp32iPi:
[----:B------:R-:W-:Y:S01]  /*0000*/  LDC R1, c[0x0][0x37c] ;  /* 0x0000df00ff017b82 */ /* 0x000fe20000000800 */
[----:B------:R-:W0:Y:S01]  /*0010*/  LDCU UR8, c[0x0][0x388] ;  /* 0x00007100ff0877ac */ /* 0x000e220008000800 */
[----:B------:R-:W1:Y:S01]  /*0020*/  S2R R0, SR_TID.X ;  /* 0x0000000000007919 */ /* 0x000e620000002100 */
[----:B------:R-:W-:Y:S01]  /*0030*/  IMAD.MOV.U32 R4, RZ, RZ, RZ ;  /* 0x000000ffff047224 */ /* 0x000fe200078e00ff */
[----:B------:R-:W2:Y:S01]  /*0040*/  LDCU.64 UR10, c[0x0][0x358] ;  /* 0x00006b00ff0a77ac */ /* 0x000ea20008000a00 */
[----:B------:R-:W3:Y:S01]  /*0050*/  S2R R5, SR_CTAID.X ;  /* 0x0000000000057919 */ /* 0x000ee20000002500 */
[----:B0-----:R-:W-:-:S09]  /*0060*/  UISETP.GE.AND UP0, UPT, UR8, 0x1, UPT ;  /* 0x000000010800788c */ /* 0x001fd2000bf06270 */
[----:B--2---:R-:W-:Y:S05]  /*0070*/  BRA.U !UP0, `(.L_x_0) ;  /* 0x0000000d08587547 */ /* 0x004fea000b800000 */
[----:B------:R-:W1:Y:S01]  /*0080*/  S2R R7, SR_TID.Y ;  /* 0x0000000000077919 */ /* 0x000e620000002200 */
[----:B------:R-:W0:Y:S01]  /*0090*/  LDCU UR4, c[0x0][0x368] ;  /* 0x00006d00ff0477ac */ /* 0x000e220008000800 */
[----:B------:R-:W3:Y:S01]  /*00a0*/  LDC.64 R2, c[0x0][0x380] ;  /* 0x0000e000ff027b82 */ /* 0x000ee20000000a00 */
[----:B------:R-:W2:Y:S01]  /*00b0*/  S2R R4, SR_TID.Z ;  /* 0x0000000000047919 */ /* 0x000ea20000002300 */
[----:B------:R-:W0:Y:S01]  /*00c0*/  LDCU UR6, c[0x0][0x364] ;  /* 0x00006c80ff0677ac */ /* 0x000e220008000800 */
[----:B------:R-:W1:Y:S01]  /*00d0*/  LDCU UR7, c[0x0][0x360] ;  /* 0x00006c00ff0777ac */ /* 0x000e620008000800 */
[----:B------:R-:W4:Y:S01]  /*00e0*/  LDCU UR5, c[0x0][0x388] ;  /* 0x00007100ff0577ac */ /* 0x000f220008000800 */
[----:B------:R-:W-:Y:S02]  /*00f0*/  UISETP.NE.AND UP1, UPT, UR8, 0x1, UPT ;  /* 0x000000010800788c */ /* 0x000fe4000bf25270 */
[----:B0-----:R-:W-:Y:S01]  /*0100*/  UIMAD UR4, UR4, UR6, URZ ;  /* 0x00000006040472a4 */ /* 0x001fe2000f8e02ff */
[----:B---3--:R-:W-:Y:S01]  /*0110*/  IMAD.WIDE.U32 R2, R5, 0x1010, R2 ;  /* 0x0000101005027825 */ /* 0x008fe200078e0002 */
[----:B----4-:R-:W-:-:S03]  /*0120*/  ULOP3.LUT UR5, UR5, 0x1, URZ, 0xc0, !UPT ;  /* 0x0000000105057892 */ /* 0x010fc6000f8ec0ff */
[----:B-1----:R-:W-:Y:S01]  /*0130*/  IMAD R7, R7, UR7, R0 ;  /* 0x0000000707077c24 */ /* 0x002fe2000f8e0200 */
[----:B------:R-:W-:-:S03]  /*0140*/  UISETP.NE.U32.AND UP0, UPT, UR5, 0x1, UPT ;  /* 0x000000010500788c */ /* 0x000fc6000bf05070 */
[----:B--2---:R-:W-:Y:S01]  /*0150*/  IMAD R7, R4, UR4, R7 ;  /* 0x0000000404077c24 */ /* 0x004fe2000f8e0207 */
[----:B------:R-:W-:Y:S01]  /*0160*/  UIMAD UR4, UR4, UR7, URZ ;  /* 0x00000007040472a4 */ /* 0x000fe2000f8e02ff */
[----:B------:R-:W-:Y:S01]  /*0170*/  IMAD.MOV.U32 R4, RZ, RZ, RZ ;  /* 0x000000ffff047224 */ /* 0x000fe200078e00ff */
[----:B------:R-:W-:Y:S10]  /*0180*/  BRA.U !UP1, `(.L_x_1) ;  /* 0x0000000909087547 */ /* 0x000ff4000b800000 */
[----:B------:R-:W-:Y:S01]  /*0190*/  ULOP3.LUT UR5, UR8, 0x7ffffffe, URZ, 0xc0, !UPT ;  /* 0x7ffffffe08057892 */ /* 0x000fe2000f8ec0ff */
[----:B------:R-:W-:-:S03]  /*01a0*/  IMAD.MOV.U32 R4, RZ, RZ, RZ ;  /* 0x000000ffff047224 */ /* 0x000fc600078e00ff */
[----:B------:R-:W-:-:S12]  /*01b0*/  UIADD3 UR5, UPT, UPT, -UR5, URZ, URZ ;  /* 0x000000ff05057290 */ /* 0x000fd8000fffe1ff */
.L_x_2:
[----:B0-----:R-:W2:Y:S04]  /*01c0*/  LDG.E.64 R8, desc[UR10][R2.64+0x1008] ;  /* 0x0010080a02087981 */ /* 0x001ea8000c1e1b00 */
[----:B------:R-:W2:Y:S02]  /*01d0*/  LDG.E.64 R12, desc[UR10][R2.64+0x1000] ;  /* 0x0010000a020c7981 */ /* 0x000ea4000c1e1b00 */
[----:B--2---:R-:W-:Y:S02]  /*01e0*/  IMAD.WIDE R10, R13, 0x4, R8 ;  /* 0x000000040d0a7825 */ /* 0x004fe400078e0208 */
[----:B------:R-:W2:Y:S04]  /*01f0*/  LDG.E R8, desc[UR10][R8.64+0x9f60] ;  /* 0x009f600a08087981 */ /* 0x000ea8000c1e1900 */
[----:B------:R-:W3:Y:S01]  /*0200*/  LDG.E R14, desc[UR10][R10.64] ;  /* 0x0000000a0a0e7981 */ /* 0x000ee2000c1e1900 */
[----:B------:R-:W-:-:S03]  /*0210*/  IMAD.IADD R15, R7, 0x1, R12 ;  /* 0x00000001070f7824 */ /* 0x000fc600078e020c */
[----:B------:R-:W4:Y:S01]  /*0220*/  LDG.E R23, desc[UR10][R10.64+0x9c40] ;  /* 0x009c400a0a177981 */ /* 0x000f22000c1e1900 */
[----:B------:R-:W-:-:S03]  /*0230*/  IMAD.SHL.U32 R6, R15, 0x4, RZ ;  /* 0x000000040f067824 */ /* 0x000fc600078e00ff */
[----:B------:R-:W5:Y:S02]  /*0240*/  LDG.E R21, desc[UR10][R10.64+0x9920] ;  /* 0x0099200a0a157981 */ /* 0x000f64000c1e1900 */
[----:B------:R-:W-:-:S04]  /*0250*/  LOP3.LUT R17, R6, 0xffc, RZ, 0xc0, !PT ;  /* 0x00000ffc06117812 */ /* 0x000fc800078ec0ff */
[----:B------:R-:W-:-:S05]  /*0260*/  IADD3 R16, P0, PT, R2, R17, RZ ;  /* 0x0000001102107210 */ /* 0x000fca0007f1e0ff */
[----:B------:R-:W-:-:S05]  /*0270*/  IMAD.X R17, RZ, RZ, R3, P0 ;  /* 0x000000ffff117224 */ /* 0x000fca00000e0603 */
[----:B------:R-:W2:Y:S01]  /*0280*/  LDG.E R16, desc[UR10][R16.64] ;  /* 0x0000000a10107981 */ /* 0x000ea2000c1e1900 */
[----:B---3--:R-:W-:Y:S02]  /*0290*/  IMAD.IADD R12, R14, 0x1, R15 ;  /* 0x000000010e0c7824 */ /* 0x008fe400078e020f */
[----:B------:R-:W-:Y:S02]  /*02a0*/  VIADD R14, R6, 0x4 ;  /* 0x00000004060e7836 */ /* 0x000fe40000000000 */
[----:B------:R-:W-:-:S03]  /*02b0*/  IMAD.SHL.U32 R12, R12, 0x4, RZ ;  /* 0x000000040c0c7824 */ /* 0x000fc600078e00ff */
[----:B------:R-:W-:Y:S02]  /*02c0*/  LOP3.LUT R19, R14, 0xffc, RZ, 0xc0, !PT ;  /* 0x00000ffc0e137812 */ /* 0x000fe400078ec0ff */
[----:B------:R-:W-:Y:S02]  /*02d0*/  LOP3.LUT R15, R12, 0xffc, RZ, 0xc0, !PT ;  /* 0x00000ffc0c0f7812 */ /* 0x000fe400078ec0ff */
[C---:B------:R-:W-:Y:S02]  /*02e0*/  IADD3 R18, P1, PT, R2.reuse, R19, RZ ;  /* 0x0000001302127210 */ /* 0x040fe40007f3e0ff */
[----:B------:R-:W-:-:S03]  /*02f0*/  IADD3 R14, P0, PT, R2, R15, RZ ;  /* 0x0000000f020e7210 */ /* 0x000fc60007f1e0ff */
[--C-:B------:R-:W-:Y:S02]  /*0300*/  IMAD.X R19, RZ, RZ, R3.reuse, P1 ;  /* 0x000000ffff137224 */ /* 0x100fe400008e0603 */
[----:B------:R-:W-:-:S04]  /*0310*/  IMAD.X R15, RZ, RZ, R3, P0 ;  /* 0x000000ffff0f7224 */ /* 0x000fc800000e0603 */
[----:B------:R-:W2:Y:S04]  /*0320*/  LDG.E R19, desc[UR10][R18.64] ;  /* 0x0000000a12137981 */ /* 0x000ea8000c1e1900 */
[----:B------:R-:W4:Y:S01]  /*0330*/  LDG.E R14, desc[UR10][R14.64] ;  /* 0x0000000a0e0e7981 */ /* 0x000f22000c1e1900 */
[----:B--2---:R-:W-:Y:S02]  /*0340*/  LOP3.LUT R20, R19, R8, R16, 0x78, !PT ;  /* 0x0000000813147212 */ /* 0x004fe400078e7810 */
[----:B----4-:R-:W-:Y:S02]  /*0350*/  SHF.R.U32.HI R23, RZ, R23, R14 ;  /* 0x00000017ff177219 */ /* 0x010fe4000001160e */
[----:B-----5:R-:W-:-:S04]  /*0360*/  SHF.L.U32 R21, R20, R21, RZ ;  /* 0x0000001514157219 */ /* 0x020fc800000006ff */
[----:B------:R-:W-:Y:S01]  /*0370*/  LOP3.LUT R21, R20, R23, R21, 0x96, !PT ;  /* 0x0000001714157212 */ /* 0x000fe200078e9615 */
[----:B------:R-:W-:-:S04]  /*0380*/  IMAD.WIDE R16, R13, 0x3c, R10 ;  /* 0x0000003c0d107825 */ /* 0x000fc800078e020a */
[----:B------:R-:W-:-:S05]  /*0390*/  IMAD.SHL.U32 R20, R21, 0x4, RZ ;  /* 0x0000000415147824 */ /* 0x000fca00078e00ff */
[----:B------:R-:W-:-:S04]  /*03a0*/  LOP3.LUT R13, R20, 0x3c, RZ, 0xc0, !PT ;  /* 0x0000003c140d7812 */ /* 0x000fc800078ec0ff */
[----:B------:R-:W-:-:S05]  /*03b0*/  IADD3 R8, P0, PT, R16, R13, RZ ;  /* 0x0000000d10087210 */ /* 0x000fca0007f1e0ff */
[----:B------:R-:W-:-:S05]  /*03c0*/  IMAD.X R9, RZ, RZ, R17, P0 ;  /* 0x000000ffff097224 */ /* 0x000fca00000e0611 */
[----:B------:R-:W2:Y:S01]  /*03d0*/  LDG.E R8, desc[UR10][R8.64+0x320] ;  /* 0x0003200a08087981 */ /* 0x000ea2000c1e1900 */
[----:B------:R-:W-:Y:S02]  /*03e0*/  VIADD R6, R6, 0x57c ;  /* 0x0000057c06067836 */ /* 0x000fe40000000000 */
[----:B------:R-:W-:-:S03]  /*03f0*/  VIADD R12, R12, 0xfffffffc ;  /* 0xfffffffc0c0c7836 */ /* 0x000fc60000000000 */
[----:B------:R-:W-:Y:S02]  /*0400*/  LOP3.LUT R11, R6, 0xffc, RZ, 0xc0, !PT ;  /* 0x00000ffc060b7812 */ /* 0x000fe400078ec0ff */
[----:B------:R-:W-:Y:S02]  /*0410*/  LOP3.LUT R13, R12, 0xffc, RZ, 0xc0, !PT ;  /* 0x00000ffc0c0d7812 */ /* 0x000fe400078ec0ff */
[C---:B------:R-:W-:Y:S02]  /*0420*/  IADD3 R10, P0, PT, R2.reuse, R11, RZ ;  /* 0x0000000b020a7210 */ /* 0x040fe40007f1e0ff */
[----:B------:R-:W-:-:S03]  /*0430*/  IADD3 R12, P1, PT, R2, R13, RZ ;  /* 0x0000000d020c7210 */ /* 0x000fc60007f3e0ff */
[--C-:B------:R-:W-:Y:S02]  /*0440*/  IMAD.X R11, RZ, RZ, R3.reuse, P0 ;  /* 0x000000ffff0b7224 */ /* 0x100fe400000e0603 */
[----:B------:R-:W-:Y:S01]  /*0450*/  IMAD.X R13, RZ, RZ, R3, P1 ;  /* 0x000000ffff0d7224 */ /* 0x000fe200008e0603 */
[----:B--2---:R-:W-:-:S05]  /*0460*/  LOP3.LUT R6, R21, R8, RZ, 0x3c, !PT ;  /* 0x0000000815067212 */ /* 0x004fca00078e3cff */
[----:B------:R0:W-:Y:S04]  /*0470*/  STG.E desc[UR10][R10.64], R6 ;  /* 0x000000060a007986 */ /* 0x0001e8000c10190a */
[----:B------:R-:W2:Y:S01]  /*0480*/  LDG.E R12, desc[UR10][R12.64] ;  /* 0x0000000a0c0c7981 */ /* 0x000ea2000c1e1900 */
[----:B------:R-:W-:Y:S02]  /*0490*/  ISETP.NE.AND P0, PT, R7, RZ, PT ;  /* 0x000000ff0700720c */ /* 0x000fe40003f05270 */
[----:B--2---:R-:W-:-:S04]  /*04a0*/  SHF.R.U32.HI R9, RZ, 0x10, R12 ;  /* 0x00000010ff097819 */ /* 0x004fc8000001160c */
[----:B------:R-:W-:-:S04]  /*04b0*/  LOP3.LUT R9, R9, R12, RZ, 0x3c, !PT ;  /* 0x0000000c09097212 */ /* 0x000fc800078e3cff */
[----:B------:R-:W-:-:S04]  /*04c0*/  SHF.R.U32.HI R8, RZ, 0x8, R9 ;  /* 0x00000008ff087819 */ /* 0x000fc80000011609 */
[----:B------:R-:W-:-:S05]  /*04d0*/  LOP3.LUT R8, R8, R9, RZ, 0x3c, !PT ;  /* 0x0000000908087212 */ /* 0x000fca00078e3cff */
[----:B------:R-:W-:-:S05]  /*04e0*/  IMAD.SHL.U32 R8, R8, 0x4, RZ ;  /* 0x0000000408087824 */ /* 0x000fca00078e00ff */
[----:B------:R-:W-:-:S04]  /*04f0*/  LOP3.LUT R15, R8, 0x3c, RZ, 0xc0, !PT ;  /* 0x0000003c080f7812 */ /* 0x000fc800078ec0ff */
[----:B------:R-:W-:-:S05]  /*0500*/  IADD3 R14, P1, PT, R16, R15, RZ ;  /* 0x0000000f100e7210 */ /* 0x000fca0007f3e0ff */
[----:B------:R-:W-:-:S05]  /*0510*/  IMAD.X R15, RZ, RZ, R17, P1 ;  /* 0x000000ffff0f7224 */ /* 0x000fca00008e0611 */
[----:B------:R1:W2:Y:S01]  /*0520*/  LDG.E R21, desc[UR10][R14.64+0x3520] ;  /* 0x0035200a0e157981 */ /* 0x0002a2000c1e1900 */
[----:B------:R-:W-:Y:S06]  /*0530*/  BAR.SYNC.DEFER_BLOCKING 0x0 ;  /* 0x0000000000007b1d */ /* 0x000fec0000010000 */
[----:B------:R-:W3:Y:S02]  /*0540*/  @!P0 LDG.E R8, desc[UR10][R2.64+0x1000] ;  /* 0x0010000a02088981 */ /* 0x000ee4000c1e1900 */
[----:B---3--:R-:W-:-:S05]  /*0550*/  @!P0 VIADD R8, R8, UR4 ;  /* 0x0000000408088c36 */ /* 0x008fca0008000000 */
[----:B------:R-:W-:-:S05]  /*0560*/  @!P0 LOP3.LUT R17, R8, 0x3ff, RZ, 0xc0, !PT ;  /* 0x000003ff08118812 */ /* 0x000fca00078ec0ff */
[----:B------:R3:W-:Y:S01]  /*0570*/  @!P0 STG.E desc[UR10][R2.64+0x1000], R17 ;  /* 0x0010001102008986 */ /* 0x0007e2000c10190a */
[----:B------:R-:W-:Y:S06]  /*0580*/  BAR.SYNC.DEFER_BLOCKING 0x0 ;  /* 0x0000000000007b1d */ /* 0x000fec0000010000 */
[----:B------:R-:W4:Y:S04]  /*0590*/  LDG.E.64 R12, desc[UR10][R2.64+0x1008] ;  /* 0x0010080a020c7981 */ /* 0x000f28000c1e1b00 */
[----:B0-----:R-:W4:Y:S02]  /*05a0*/  LDG.E.64 R10, desc[UR10][R2.64+0x1000] ;  /* 0x0010000a020a7981 */ /* 0x001f24000c1e1b00 */
[----:B----4-:R-:W-:-:S02]  /*05b0*/  IMAD.WIDE R8, R11, 0x4, R12 ;  /* 0x000000040b087825 */ /* 0x010fc400078e020c */
[----:B------:R-:W4:Y:S04]  /*05c0*/  LDG.E R12, desc[UR10][R12.64+0x9f60] ;  /* 0x009f600a0c0c7981 */ /* 0x000f28000c1e1900 */
[----:B------:R-:W5:Y:S01]  /*05d0*/  LDG.E R16, desc[UR10][R8.64] ;  /* 0x0000000a08107981 */ /* 0x000f62000c1e1900 */
[----:B-1----:R-:W-:-:S03]  /*05e0*/  IMAD.IADD R15, R7, 0x1, R10 ;  /* 0x00000001070f7824 */ /* 0x002fc600078e020a */
[----:B------:R-:W2:Y:S01]  /*05f0*/  LDG.E R25, desc[UR10][R8.64+0x9c40] ;  /* 0x009c400a08197981 */ /* 0x000ea2000c1e1900 */
[----:B------:R-:W-:-:S03]  /*0600*/  IMAD.SHL.U32 R10, R15, 0x4, RZ ;  /* 0x000000040f0a7824 */ /* 0x000fc600078e00ff */
[----:B------:R-:W2:Y:S01]  /*0610*/  LDG.E R23, desc[UR10][R8.64+0x9920] ;  /* 0x0099200a08177981 */ /* 0x000ea2000c1e1900 */
[----:B------:R-:W-:-:S05]  /*0620*/  VIADD R14, R10, 0x4 ;  /* 0x000000040a0e7836 */ /* 0x000fca0000000000 */
[----:B---3--:R-:W-:Y:S01]  /*0630*/  LOP3.LUT R17, R14, 0xffc, RZ, 0xc0, !PT ;  /* 0x00000ffc0e117812 */ /* 0x008fe200078ec0ff */
[----:B-----5:R-:W-:Y:S01]  /*0640*/  IMAD.IADD R16, R16, 0x1, R15 ;  /* 0x0000000110107824 */ /* 0x020fe200078e020f */
[----:B------:R-:W-:-:S03]  /*0650*/  LOP3.LUT R15, R10, 0xffc, RZ, 0xc0, !PT ;  /* 0x00000ffc0a0f7812 */ /* 0x000fc600078ec0ff */
[----:B------:R-:W-:Y:S01]  /*0660*/  IMAD.SHL.U32 R20, R16, 0x4, RZ ;  /* 0x0000000410147824 */ /* 0x000fe200078e00ff */
[C---:B------:R-:W-:Y:S02]  /*0670*/  IADD3 R14, P2, PT, R2.reuse, R15, RZ ;  /* 0x0000000f020e7210 */ /* 0x040fe40007f5e0ff */
[----:B------:R-:W-:Y:S02]  /*0680*/  IADD3 R16, P1, PT, R2, R17, RZ ;  /* 0x0000001102107210 */ /* 0x000fe40007f3e0ff */
[----:B------:R-:W-:Y:S01]  /*0690*/  LOP3.LUT R19, R20, 0xffc, RZ, 0xc0, !PT ;  /* 0x00000ffc14137812 */ /* 0x000fe200078ec0ff */
[--C-:B------:R-:W-:Y:S02]  /*06a0*/  IMAD.X R15, RZ, RZ, R3.reuse, P2 ;  /* 0x000000ffff0f7224 */ /* 0x100fe400010e0603 */
[--C-:B------:R-:W-:Y:S01]  /*06b0*/  IMAD.X R17, RZ, RZ, R3.reuse, P1 ;  /* 0x000000ffff117224 */ /* 0x100fe200008e0603 */
[----:B------:R-:W-:Y:S02]  /*06c0*/  IADD3 R18, P2, PT, R2, R19, RZ ;  /* 0x0000001302127210 */ /* 0x000fe40007f5e0ff */
[----:B------:R-:W4:Y:S03]  /*06d0*/  LDG.E R14, desc[UR10][R14.64] ;  /* 0x0000000a0e0e7981 */ /* 0x000f26000c1e1900 */
[----:B------:R-:W-:Y:S01]  /*06e0*/  IMAD.X R19, RZ, RZ, R3, P2 ;  /* 0x000000ffff137224 */ /* 0x000fe200010e0603 */
[----:B------:R-:W4:Y:S04]  /*06f0*/  LDG.E R17, desc[UR10][R16.64] ;  /* 0x0000000a10117981 */ /* 0x000f28000c1e1900 */
[----:B------:R-:W2:Y:S01]  /*0700*/  LDG.E R18, desc[UR10][R18.64] ;  /* 0x0000000a12127981 */ /* 0x000ea2000c1e1900 */
[----:B----4-:R-:W-:-:S02]  /*0710*/  LOP3.LUT R22, R17, R12, R14, 0x78, !PT ;  /* 0x0000000c11167212 */ /* 0x010fc400078e780e */
[----:B--2---:R-:W-:Y:S02]  /*0720*/  SHF.R.U32.HI R25, RZ, R25, R18 ;  /* 0x00000019ff197219 */ /* 0x004fe40000011612 */
[----:B------:R-:W-:-:S04]  /*0730*/  SHF.L.U32 R23, R22, R23, RZ ;  /* 0x0000001716177219 */ /* 0x000fc800000006ff */
        /* <DEDUP_REMOVED lines=17> */
[----:B------:R-:W2:Y:S02]  /*0850*/  LDG.E R10, desc[UR10][R10.64] ;  /* 0x0000000a0a0a7981 */ /* 0x000ea4000c1e1900 */
        /* <DEDUP_REMOVED lines=8> */
[----:B------:R-:W2:Y:S01]  /*08e0*/  LDG.E R12, desc[UR10][R12.64+0x3520] ;  /* 0x0035200a0c0c7981 */ /* 0x000ea2000c1e1900 */
[----:B------:R-:W-:Y:S06]  /*08f0*/  BAR.SYNC.DEFER_BLOCKING 0x0 ;  /* 0x0000000000007b1d */ /* 0x000fec0000010000 */
[----:B0-----:R-:W3:Y:S01]  /*0900*/  @!P0 LDG.E R8, desc[UR10][R2.64+0x1000] ;  /* 0x0010000a02088981 */ /* 0x001ee2000c1e1900 */
[----:B------:R-:W-:-:S04]  /*0910*/  UIADD3 UR5, UPT, UPT, UR5, 0x2, URZ ;  /* 0x0000000205057890 */ /* 0x000fc8000fffe0ff */
[----:B------:R-:W-:Y:S01]  /*0920*/  UISETP.NE.AND UP1, UPT, UR5, URZ, UPT ;  /* 0x000000ff0500728c */ /* 0x000fe2000bf25270 */
[----:B------:R-:W-:Y:S02]  /*0930*/  LOP3.LUT R21, R21, 0x1, R6, 0x48, !PT ;  /* 0x0000000115157812 */ /* 0x000fe400078e4806 */
[----:B--2---:R-:W-:Y:S01]  /*0940*/  LOP3.LUT R23, R12, 0x1, R23, 0x48, !PT ;  /* 0x000000010c177812 */ /* 0x004fe200078e4817 */
[----:B---3--:R-:W-:-:S05]  /*0950*/  @!P0 VIADD R8, R8, UR4 ;  /* 0x0000000408088c36 */ /* 0x008fca0008000000 */
[----:B------:R-:W-:-:S05]  /*0960*/  @!P0 LOP3.LUT R9, R8, 0x3ff, RZ, 0xc0, !PT ;  /* 0x000003ff08098812 */ /* 0x000fca00078ec0ff */
[----:B------:R0:W-:Y:S01]  /*0970*/  @!P0 STG.E desc[UR10][R2.64+0x1000], R9 ;  /* 0x0010000902008986 */ /* 0x0001e2000c10190a */
[----:B------:R-:W-:Y:S01]  /*0980*/  IADD3 R4, PT, PT, R23, R21, R4 ;  /* 0x0000001517047210 */ /* 0x000fe20007ffe004 */
[----:B------:R-:W-:Y:S06]  /*0990*/  BAR.SYNC.DEFER_BLOCKING 0x0 ;  /* 0x0000000000007b1d */ /* 0x000fec0000010000 */
[----:B------:R-:W-:Y:S05]  /*09a0*/  BRA.U UP1, `(.L_x_2) ;  /* 0xfffffff901047547 */ /* 0x000fea000b83ffff */
.L_x_1:
[----:B------:R-:W-:Y:S05]  /*09b0*/  BRA.U UP0, `(.L_x_0) ;  /* 0x0000000500087547 */ /* 0x000fea000b800000 */
        /* <DEDUP_REMOVED lines=8> */
[----:B------:R-:W4:Y:S02]  /*0a40*/  LDG.E R21, desc[UR10][R10.64+0x9920] ;  /* 0x0099200a0a157981 */ /* 0x000f24000c1e1900 */
        /* <DEDUP_REMOVED lines=36> */
[----:B------:R-:W-:Y:S01]  /*0c90*/  BSSY.RECONVERGENT B0, `(.L_x_3) ;  /* 0x0000011000007945 */ /* 0x000fe20003800200 */
[----:B--2---:R-:W-:-:S04]  /*0ca0*/  SHF.R.U32.HI R9, RZ, 0x10, R12 ;  /* 0x00000010ff097819 */ /* 0x004fc8000001160c */
[----:B------:R-:W-:-:S04]  /*0cb0*/  LOP3.LUT R9, R9, R12, RZ, 0x3c, !PT ;  /* 0x0000000c09097212 */ /* 0x000fc800078e3cff */
[----:B------:R-:W-:-:S04]  /*0cc0*/  SHF.R.U32.HI R6, RZ, 0x8, R9 ;  /* 0x00000008ff067819 */ /* 0x000fc80000011609 */
[----:B------:R-:W-:-:S05]  /*0cd0*/  LOP3.LUT R6, R6, R9, RZ, 0x3c, !PT ;  /* 0x0000000906067212 */ /* 0x000fca00078e3cff */
[----:B------:R-:W-:-:S05]  /*0ce0*/  IMAD.SHL.U32 R6, R6, 0x4, RZ ;  /* 0x0000000406067824 */ /* 0x000fca00078e00ff */
[----:B------:R-:W-:-:S04]  /*0cf0*/  LOP3.LUT R9, R6, 0x3c, RZ, 0xc0, !PT ;  /* 0x0000003c06097812 */ /* 0x000fc800078ec0ff */
[----:B------:R-:W-:-:S05]  /*0d00*/  IADD3 R8, P0, PT, R16, R9, RZ ;  /* 0x0000000910087210 */ /* 0x000fca0007f1e0ff */
[----:B------:R-:W-:Y:S01]  /*0d10*/  IMAD.X R9, RZ, RZ, R17, P0 ;  /* 0x000000ffff097224 */ /* 0x000fe200000e0611 */
[----:B------:R-:W-:-:S04]  /*0d20*/  ISETP.NE.AND P0, PT, R7, RZ, PT ;  /* 0x000000ff0700720c */ /* 0x000fc80003f05270 */
[----:B------:R0:W5:Y:S01]  /*0d30*/  LDG.E R8, desc[UR10][R8.64+0x3520] ;  /* 0x0035200a08087981 */ /* 0x000162000c1e1900 */
[----:B------:R-:W-:Y:S08]  /*0d40*/  BAR.SYNC.DEFER_BLOCKING 0x0 ;  /* 0x0000000000007b1d */ /* 0x000ff00000010000 */
[----:B------:R-:W-:Y:S05]  /*0d50*/  @P0 BRA `(.L_x_4) ;  /* 0x0000000000100947 */ /* 0x000fea0003800000 */
[----:B------:R-:W2:Y:S02]  /*0d60*/  LDG.E R6, desc[UR10][R2.64+0x1000] ;  /* 0x0010000a02067981 */ /* 0x000ea4000c1e1900 */
[----:B--2---:R-:W-:-:S05]  /*0d70*/  VIADD R6, R6, UR4 ;  /* 0x0000000406067c36 */ /* 0x004fca0008000000 */
[----:B------:R-:W-:-:S05]  /*0d80*/  LOP3.LUT R7, R6, 0x3ff, RZ, 0xc0, !PT ;  /* 0x000003ff06077812 */ /* 0x000fca00078ec0ff */
[----:B------:R1:W-:Y:S02]  /*0d90*/  STG.E desc[UR10][R2.64+0x1000], R7 ;  /* 0x0010000702007986 */ /* 0x0003e4000c10190a */
.L_x_4:
[----:B------:R-:W-:Y:S05]  /*0da0*/  BSYNC.RECONVERGENT B0 ;  /* 0x0000000000007941 */ /* 0x000fea0003800200 */
.L_x_3:
[----:B------:R-:W-:Y:S01]  /*0db0*/  BAR.SYNC.DEFER_BLOCKING 0x0 ;  /* 0x0000000000007b1d */ /* 0x000fe20000010000 */
[----:B0----5:R-:W-:-:S05]  /*0dc0*/  LOP3.LUT R21, R8, 0x1, R21, 0x48, !PT ;  /* 0x0000000108157812 */ /* 0x021fca00078e4815 */
[----:B------:R-:W-:-:S07]  /*0dd0*/  IMAD.IADD R4, R4, 0x1, R21 ;  /* 0x0000000104047824 */ /* 0x000fce00078e0215 */
.L_x_0:
[----:B01----:R-:W0:Y:S01]  /*0de0*/  LDC.64 R2, c[0x0][0x390] ;  /* 0x0000e400ff027b82 */ /* 0x003e220000000a00 */
[----:B------:R-:W3:Y:S02]  /*0df0*/  LDCU UR5, c[0x0][0x370] ;  /* 0x00006e00ff0577ac */ /* 0x000ee40008000800 */
[----:B---3--:R-:W-:-:S04]  /*0e00*/  IMAD R5, R5, UR5, R0 ;  /* 0x0000000505057c24 */ /* 0x008fc8000f8e0200 */
[----:B0-----:R-:W-:-:S05]  /*0e10*/  IMAD.WIDE R2, R5, 0x4, R2 ;  /* 0x0000000405027825 */ /* 0x001fca00078e0202 */
[----:B------:R-:W2:Y:S02]  /*0e20*/  LDG.E R5, desc[UR10][R2.64] ;  /* 0x0000000a02057981 */ /* 0x000ea4000c1e1900 */
[----:B--2---:R-:W-:-:S05]  /*0e30*/  IMAD.IADD R5, R5, 0x1, R4 ;  /* 0x0000000105057824 */ /* 0x004fca00078e0204 */
[----:B------:R-:W-:Y:S01]  /*0e40*/  STG.E desc[UR10][R2.64], R5 ;  /* 0x0000000502007986 */ /* 0x000fe2000c10190a */
[----:B------:R-:W-:Y:S05]  /*0e50*/  EXIT ;  /* 0x000000000000794d */ /* 0x000fea0003800000 */
.L_x_5:
[----:B------:R-:W-:-:S00]  /*0e60*/  BRA `(.L_x_5) ;  /* 0xfffffffc00fc7947 */ /* 0x000fc0000383ffff */
[----:B------:R-:W-:-:S00]  /*0e70*/  NOP ;  /* 0x0000000000007918 */ /* 0x000fc00000000000 */
        /* <DEDUP_REMOVED lines=8> */
.L_x_6:


//--------------------- .nv.global.init           --------------------------
	.section	.nv.global.init,"aw",@progbits
	.align	4
.nv.global.init:
	.type		mrg32k3aM1SubSeq,@object
	.size		mrg32k3aM1SubSeq,(mrg32k3aM2SubSeq - mrg32k3aM1SubSeq)
mrg32k3aM1SubSeq:
        /*0000*/ 	.byte	0x0b, 0xcc, 0xee, 0x04, 0x73, 0x29, 0x8b, 0x6f, 0xf6, 0x53, 0x03, 0xf6, 0x23, 0xf6, 0xea, 0xda
        /* <DEDUP_REMOVED lines=125> */
	.type		mrg32k3aM2SubSeq,@object
	.size		mrg32k3aM2SubSeq,(mrg32k3aM1 - mrg32k3aM2SubSeq)
mrg32k3aM2SubSeq:
        /* <DEDUP_REMOVED lines=126> */
	.type		mrg32k3aM1,@object
	.size		mrg32k3aM1,(mrg32k3aM1Seq - mrg32k3aM1)
mrg32k3aM1:
        /* <DEDUP_REMOVED lines=144> */
	.type		mrg32k3aM1Seq,@object
	.size		mrg32k3aM1Seq,(mrg32k3aM2 - mrg32k3aM1Seq)
mrg32k3aM1Seq:
        /* <DEDUP_REMOVED lines=144> */
	.type		mrg32k3aM2,@object
	.size		mrg32k3aM2,(mrg32k3aM2Seq - mrg32k3aM2)
mrg32k3aM2:
        /* <DEDUP_REMOVED lines=144> */
	.type		mrg32k3aM2Seq,@object
	.size		mrg32k3aM2Seq,(precalc_xorwow_matrix - mrg32k3aM2Seq)
mrg32k3aM2Seq:
        /* <DEDUP_REMOVED lines=144> */
	.type		precalc_xorwow_matrix,@object
	.size		precalc_xorwow_matrix,(precalc_xorwow_offset_matrix - precalc_xorwow_matrix)
precalc_xorwow_matrix:
        /* <DEDUP_REMOVED lines=6400> */
	.type		precalc_xorwow_offset_matrix,@object
	.size		precalc_xorwow_offset_matrix,(.L_1 - precalc_xorwow_offset_matrix)
precalc_xorwow_offset_matrix:
        /* <DEDUP_REMOVED lines=6400> */
.L_1:


//--------------------- .nv.shared.reserved.0     --------------------------
	.section	.nv.shared.reserved.0,"aw",@nobits
	.weak		__nv_reservedSMEM_offset_0_alias
	.size		__nv_reservedSMEM_offset_0_alias, 0, 64
	.other		__nv_reservedSMEM_offset_0_alias,@"STO_CUDA_RESERVED_SHARED STV_DEFAULT"
__nv_reservedSMEM_offset_0_alias:
	.zero		0
	.zero		64


//--------------------- .nv.constant0._Z15generate_kernelP17curandStateMtgp32iPi --------------------------
	.section	.nv.constant0._Z15generate_kernelP17curandStateMtgp32iPi,"a",@progbits
	.sectionflags	@""
	.align	4
.nv.constant0._Z15generate_kernelP17curandStateMtgp32iPi:
	.zero		920


//--------------------- SYMBOLS --------------------------

	.type		.nv.reservedSmem.offset0,@object
	.size		.nv.reservedSmem.offset0,0x4
